//
// Generated by NVIDIA NVVM Compiler
//
// Compiler Build ID: CL-36424714
// Cuda compilation tools, release 13.0, V13.0.88
// Based on NVVM 20.0.0
//

.version 9.0
.target sm_100
.address_size 64

	// .globl	_Z10bfs_kernelPKiS0_PiS1_S1_S1_ii

.visible .entry _Z10bfs_kernelPKiS0_PiS1_S1_S1_ii(
	.param .u64 .ptr .align 1 _Z10bfs_kernelPKiS0_PiS1_S1_S1_ii_param_0,
	.param .u64 .ptr .align 1 _Z10bfs_kernelPKiS0_PiS1_S1_S1_ii_param_1,
	.param .u64 .ptr .align 1 _Z10bfs_kernelPKiS0_PiS1_S1_S1_ii_param_2,
	.param .u64 .ptr .align 1 _Z10bfs_kernelPKiS0_PiS1_S1_S1_ii_param_3,
	.param .u64 .ptr .align 1 _Z10bfs_kernelPKiS0_PiS1_S1_S1_ii_param_4,
	.param .u64 .ptr .align 1 _Z10bfs_kernelPKiS0_PiS1_S1_S1_ii_param_5,
	.param .u32 _Z10bfs_kernelPKiS0_PiS1_S1_S1_ii_param_6,
	.param .u32 _Z10bfs_kernelPKiS0_PiS1_S1_S1_ii_param_7
)
{
	.reg .pred 	%p<12>;
	.reg .b32 	%r<45>;
	.reg .b64 	%rd<42>;

	ld.param.u64 	%rd7, [_Z10bfs_kernelPKiS0_PiS1_S1_S1_ii_param_0];
	ld.param.u64 	%rd9, [_Z10bfs_kernelPKiS0_PiS1_S1_S1_ii_param_1];
	ld.param.u64 	%rd10, [_Z10bfs_kernelPKiS0_PiS1_S1_S1_ii_param_2];
	ld.param.u64 	%rd8, [_Z10bfs_kernelPKiS0_PiS1_S1_S1_ii_param_3];
	ld.param.u64 	%rd11, [_Z10bfs_kernelPKiS0_PiS1_S1_S1_ii_param_4];
	ld.param.u64 	%rd12, [_Z10bfs_kernelPKiS0_PiS1_S1_S1_ii_param_5];
	ld.param.u32 	%r23, [_Z10bfs_kernelPKiS0_PiS1_S1_S1_ii_param_6];
	ld.param.u32 	%r22, [_Z10bfs_kernelPKiS0_PiS1_S1_S1_ii_param_7];
	cvta.to.global.u64 	%rd1, %rd11;
	cvta.to.global.u64 	%rd2, %rd12;
	cvta.to.global.u64 	%rd3, %rd10;
	cvta.to.global.u64 	%rd4, %rd9;
	mov.u32 	%r24, %ctaid.x;
	mov.u32 	%r25, %ntid.x;
	mov.u32 	%r26, %tid.x;
	mad.lo.s32 	%r1, %r24, %r25, %r26;
	setp.ge.s32 	%p1, %r1, %r23;
	@%p1 bra 	$L__BB0_18;
	cvta.to.global.u64 	%rd13, %rd8;
	cvta.to.global.u64 	%rd14, %rd7;
	mul.wide.s32 	%rd15, %r1, 4;
	add.s64 	%rd16, %rd13, %rd15;
	ld.global.u32 	%r27, [%rd16];
	mul.wide.s32 	%rd17, %r27, 4;
	add.s64 	%rd18, %rd14, %rd17;
	ld.global.u32 	%r2, [%rd18];
	ld.global.u32 	%r3, [%rd18+4];
	setp.ge.s32 	%p2, %r2, %r3;
	@%p2 bra 	$L__BB0_18;
	add.s32 	%r4, %r22, 1;
	sub.s32 	%r28, %r3, %r2;
	and.b32  	%r5, %r28, 3;
	setp.eq.s32 	%p3, %r5, 0;
	mov.u32 	%r42, %r2;
	@%p3 bra 	$L__BB0_7;
	neg.s32 	%r40, %r5;
	mov.u32 	%r42, %r2;
$L__BB0_4:
	.pragma "nounroll";
	mul.wide.s32 	%rd19, %r42, 4;
	add.s64 	%rd20, %rd4, %rd19;
	ld.global.u32 	%r9, [%rd20];
	mul.wide.s32 	%rd21, %r9, 4;
	add.s64 	%rd22, %rd3, %rd21;
	atom.relaxed.global.cas.b32 	%r29, [%rd22], -1, %r4;
	setp.ne.s32 	%p4, %r29, -1;
	@%p4 bra 	$L__BB0_6;
	atom.global.add.u32 	%r30, [%rd2], 1;
	mul.wide.s32 	%rd23, %r30, 4;
	add.s64 	%rd24, %rd1, %rd23;
	st.global.u32 	[%rd24], %r9;
$L__BB0_6:
	add.s32 	%r42, %r42, 1;
	add.s32 	%r40, %r40, 1;
	setp.ne.s32 	%p5, %r40, 0;
	@%p5 bra 	$L__BB0_4;
$L__BB0_7:
	sub.s32 	%r31, %r2, %r3;
	setp.gt.u32 	%p6, %r31, -4;
	@%p6 bra 	$L__BB0_18;
	sub.s32 	%r43, %r42, %r3;
	add.s64 	%rd5, %rd4, 8;
$L__BB0_9:
	mul.wide.s32 	%rd25, %r42, 4;
	add.s64 	%rd6, %rd5, %rd25;
	ld.global.u32 	%r16, [%rd6+-8];
	mul.wide.s32 	%rd26, %r16, 4;
	add.s64 	%rd27, %rd3, %rd26;
	atom.relaxed.global.cas.b32 	%r32, [%rd27], -1, %r4;
	setp.ne.s32 	%p7, %r32, -1;
	@%p7 bra 	$L__BB0_11;
	atom.global.add.u32 	%r33, [%rd2], 1;
	mul.wide.s32 	%rd28, %r33, 4;
	add.s64 	%rd29, %rd1, %rd28;
	st.global.u32 	[%rd29], %r16;
$L__BB0_11:
	ld.global.u32 	%r17, [%rd6+-4];
	mul.wide.s32 	%rd30, %r17, 4;
	add.s64 	%rd31, %rd3, %rd30;
	atom.relaxed.global.cas.b32 	%r34, [%rd31], -1, %r4;
	setp.ne.s32 	%p8, %r34, -1;
	@%p8 bra 	$L__BB0_13;
	atom.global.add.u32 	%r35, [%rd2], 1;
	mul.wide.s32 	%rd32, %r35, 4;
	add.s64 	%rd33, %rd1, %rd32;
	st.global.u32 	[%rd33], %r17;
$L__BB0_13:
	ld.global.u32 	%r18, [%rd6];
	mul.wide.s32 	%rd34, %r18, 4;
	add.s64 	%rd35, %rd3, %rd34;
	atom.relaxed.global.cas.b32 	%r36, [%rd35], -1, %r4;
	setp.ne.s32 	%p9, %r36, -1;
	@%p9 bra 	$L__BB0_15;
	atom.global.add.u32 	%r37, [%rd2], 1;
	mul.wide.s32 	%rd36, %r37, 4;
	add.s64 	%rd37, %rd1, %rd36;
	st.global.u32 	[%rd37], %r18;
$L__BB0_15:
	ld.global.u32 	%r19, [%rd6+4];
	mul.wide.s32 	%rd38, %r19, 4;
	add.s64 	%rd39, %rd3, %rd38;
	atom.relaxed.global.cas.b32 	%r38, [%rd39], -1, %r4;
	setp.ne.s32 	%p10, %r38, -1;
	@%p10 bra 	$L__BB0_17;
	atom.global.add.u32 	%r39, [%rd2], 1;
	mul.wide.s32 	%rd40, %r39, 4;
	add.s64 	%rd41, %rd1, %rd40;
	st.global.u32 	[%rd41], %r19;
$L__BB0_17:
	add.s32 	%r42, %r42, 4;
	add.s32 	%r43, %r43, 4;
	setp.ne.s32 	%p11, %r43, 0;
	@%p11 bra 	$L__BB0_9;
$L__BB0_18:
	ret;

}


// ===== COMPILED SASS (sm_100) =====

	.target	sm_100

	.elftype	@"ET_EXEC"


//--------------------- .note.nv.tkinfo           --------------------------
	.section	.note.nv.tkinfo,"",@"SHT_NOTE"
	.sectionflags	@"SHF_NOTE_NV_TKINFO"
	.tkinfo
        /*0018*/ 	.word	0x00000002
        /*0030*/ 	.string	""
        /*0030*/ 	.string	"ptxas"
        /*0030*/ 	.string	"Cuda compilation tools, release 13.0, V13.0.88"
        /*0030*/ 	.string	"Build cuda_13.0.r13.0/compiler.36424714_0"
        /*0030*/ 	.string	"-arch sm_100 -m 64 "



//--------------------- .note.nv.cuinfo           --------------------------
	.section	.note.nv.cuinfo,"",@"SHT_NOTE"
	.sectionflags	@"SHF_NOTE_NV_CUINFO"
        /*0018*/ 	.short	0x0002
        /*001a*/ 	.short	0x0064
        /*001c*/ 	.short	0x0082
	.zero		2


//--------------------- .nv.info                  --------------------------
	.section	.nv.info,"",@"SHT_CUDA_INFO"
	.align	4


	//----- nvinfo : EIATTR_REGCOUNT
	.align		4
        /*0000*/ 	.byte	0x04, 0x2f
        /*0002*/ 	.short	(.L_1 - .L_0)
	.align		4
.L_0:
        /*0004*/ 	.word	index@(_Z10bfs_kernelPKiS0_PiS1_S1_S1_ii)
        /*0008*/ 	.word	0x00000016


	//----- nvinfo : EIATTR_FRAME_SIZE
	.align		4
.L_1:
        /*000c*/ 	.byte	0x04, 0x11
        /*000e*/ 	.short	(.L_3 - .L_2)
	.align		4
.L_2:
        /*0010*/ 	.word	index@(_Z10bfs_kernelPKiS0_PiS1_S1_S1_ii)
        /*0014*/ 	.word	0x00000000


	//----- nvinfo : EIATTR_MIN_STACK_SIZE
	.align		4
.L_3:
        /*0018*/ 	.byte	0x04, 0x12
        /*001a*/ 	.short	(.L_5 - .L_4)
	.align		4
.L_4:
        /*001c*/ 	.word	index@(_Z10bfs_kernelPKiS0_PiS1_S1_S1_ii)
        /*0020*/ 	.word	0x00000000
.L_5:


//--------------------- .nv.compat                --------------------------
	.section	.nv.compat,"",@"SHT_CUDA_COMPAT_INFO"
	.align	4
        /*0000*/ 	.byte	0x02, 0x09, 0x00, 0x00, 0x02, 0x02, 0x01, 0x00, 0x02, 0x05, 0x05, 0x00, 0x03, 0x07, 0x01, 0x01
        /*0010*/ 	.byte	0x02, 0x03, 0x00, 0x00, 0x02, 0x06, 0x01, 0x00, 0x04, 0x0b, 0x08, 0x00, 0x09, 0x00, 0x00, 0x00
        /*0020*/ 	.byte	0x00, 0x00, 0x00, 0x00


//--------------------- .nv.info._Z10bfs_kernelPKiS0_PiS1_S1_S1_ii --------------------------
	.section	.nv.info._Z10bfs_kernelPKiS0_PiS1_S1_S1_ii,"",@"SHT_CUDA_INFO"
	.sectionflags	@""
	.align	4


	//----- nvinfo : EIATTR_CUDA_API_VERSION
	.align		4
        /*0000*/ 	.byte	0x04, 0x37
        /*0002*/ 	.short	(.L_7 - .L_6)
.L_6:
        /*0004*/ 	.word	0x00000082


	//----- nvinfo : EIATTR_KPARAM_INFO
	.align		4
.L_7:
        /*0008*/ 	.byte	0x04, 0x17
        /*000a*/ 	.short	(.L_9 - .L_8)
.L_8:
        /*000c*/ 	.word	0x00000000
        /*0010*/ 	.short	0x0007
        /*0012*/ 	.short	0x0034
        /*0014*/ 	.byte	0x00, 0xf0, 0x11, 0x00


	//----- nvinfo : EIATTR_KPARAM_INFO
	.align		4
.L_9:
        /*0018*/ 	.byte	0x04, 0x17
        /*001a*/ 	.short	(.L_11 - .L_10)
.L_10:
        /*001c*/ 	.word	0x00000000
        /*0020*/ 	.short	0x0006
        /*0022*/ 	.short	0x0030
        /*0024*/ 	.byte	0x00, 0xf0, 0x11, 0x00


	//----- nvinfo : EIATTR_KPARAM_INFO
	.align		4
.L_11:
        /*0028*/ 	.byte	0x04, 0x17
        /*002a*/ 	.short	(.L_13 - .L_12)
.L_12:
        /*002c*/ 	.word	0x00000000
        /*0030*/ 	.short	0x0005
        /*0032*/ 	.short	0x0028
        /*0034*/ 	.byte	0x00, 0xf5, 0x21, 0x00


	//----- nvinfo : EIATTR_KPARAM_INFO
	.align		4
.L_13:
        /*0038*/ 	.byte	0x04, 0x17
        /*003a*/ 	.short	(.L_15 - .L_14)
.L_14:
        /*003c*/ 	.word	0x00000000
        /*0040*/ 	.short	0x0004
        /*0042*/ 	.short	0x0020
        /*0044*/ 	.byte	0x00, 0xf5, 0x21, 0x00


	//----- nvinfo : EIATTR_KPARAM_INFO
	.align		4
.L_15:
        /*0048*/ 	.byte	0x04, 0x17
        /*004a*/ 	.short	(.L_17 - .L_16)
.L_16:
        /*004c*/ 	.word	0x00000000
        /*0050*/ 	.short	0x0003
        /*0052*/ 	.short	0x0018
        /*0054*/ 	.byte	0x00, 0xf5, 0x21, 0x00


	//----- nvinfo : EIATTR_KPARAM_INFO
	.align		4
.L_17:
        /*0058*/ 	.byte	0x04, 0x17
        /*005a*/ 	.short	(.L_19 - .L_18)
.L_18:
        /*005c*/ 	.word	0x00000000
        /*0060*/ 	.short	0x0002
        /*0062*/ 	.short	0x0010
        /*0064*/ 	.byte	0x00, 0xf5, 0x21, 0x00


	//----- nvinfo : EIATTR_KPARAM_INFO
	.align		4
.L_19:
        /*0068*/ 	.byte	0x04, 0x17
        /*006a*/ 	.short	(.L_21 - .L_20)
.L_20:
        /*006c*/ 	.word	0x00000000
        /*0070*/ 	.short	0x0001
        /*0072*/ 	.short	0x0008
        /*0074*/ 	.byte	0x00, 0xf5, 0x21, 0x00


	//----- nvinfo : EIATTR_KPARAM_INFO
	.align		4
.L_21:
        /*0078*/ 	.byte	0x04, 0x17
        /*007a*/ 	.short	(.L_23 - .L_22)
.L_22:
        /*007c*/ 	.word	0x00000000
        /*0080*/ 	.short	0x0000
        /*0082*/ 	.short	0x0000
        /*0084*/ 	.byte	0x00, 0xf5, 0x21, 0x00


	//----- nvinfo : EIATTR_SPARSE_MMA_MASK
	.align		4
.L_23:
        /*0088*/ 	.byte	0x03, 0x50
        /*008a*/ 	.short	0x0000


	//----- nvinfo : EIATTR_MAXREG_COUNT
	.align		4
        /*008c*/ 	.byte	0x03, 0x1b
        /*008e*/ 	.short	0x00ff


	//----- nvinfo : EIATTR_MERCURY_ISA_VERSION
	.align		4
        /*0090*/ 	.byte	0x03, 0x5f
        /*0092*/ 	.short	0x0101


	//----- nvinfo : EIATTR_INT_WARP_WIDE_INSTR_OFFSETS
	.align		4
        /*0094*/ 	.byte	0x04, 0x31
        /*0096*/ 	.short	(.L_25 - .L_24)


	//   ....[0]....
.L_24:
        /*0098*/ 	.word	0x00000290


	//   ....[1]....
        /*009c*/ 	.word	0x00000320


	//   ....[2]....
        /*00a0*/ 	.word	0x000004f0


	//   ....[3]....
        /*00a4*/ 	.word	0x00000580


	//   ....[4]....
        /*00a8*/ 	.word	0x00000660


	//   ....[5]....
        /*00ac*/ 	.word	0x000006f0


	//   ....[6]....
        /*00b0*/ 	.word	0x000007d0


	//   ....[7]....
        /*00b4*/ 	.word	0x00000860


	//   ....[8]....
        /*00b8*/ 	.word	0x00000960


	//   ....[9]....
        /*00bc*/ 	.word	0x000009f0


	//----- nvinfo : EIATTR_VRC_CTA_INIT_COUNT
	.align		4
.L_25:
        /*00c0*/ 	.byte	0x02, 0x4a
	.zero		1
	.zero		1


	//----- nvinfo : EIATTR_EXIT_INSTR_OFFSETS
	.align		4
        /*00c4*/ 	.byte	0x04, 0x1c
        /*00c6*/ 	.short	(.L_27 - .L_26)


	//   ....[0]....
.L_26:
        /*00c8*/ 	.word	0x00000070


	//   ....[1]....
        /*00cc*/ 	.word	0x00000110


	//   ....[2]....
        /*00d0*/ 	.word	0x000003c0


	//   ....[3]....
        /*00d4*/ 	.word	0x00000a60


	//----- nvinfo : EIATTR_CRS_STACK_SIZE
	.align		4
.L_27:
        /*00d8*/ 	.byte	0x04, 0x1e
        /*00da*/ 	.short	(.L_29 - .L_28)
.L_28:
        /*00dc*/ 	.word	0x00000000


	//----- nvinfo : EIATTR_CBANK_PARAM_SIZE
	.align		4
.L_29:
        /*00e0*/ 	.byte	0x03, 0x19
        /*00e2*/ 	.short	0x0038


	//----- nvinfo : EIATTR_PARAM_CBANK
	.align		4
        /*00e4*/ 	.byte	0x04, 0x0a
        /*00e6*/ 	.short	(.L_31 - .L_30)
	.align		4
.L_30:
        /*00e8*/ 	.word	index@(.nv.constant0._Z10bfs_kernelPKiS0_PiS1_S1_S1_ii)
        /*00ec*/ 	.short	0x0380
        /*00ee*/ 	.short	0x0038


	//----- nvinfo : EIATTR_SW_WAR
	.align		4
.L_31:
        /*00f0*/ 	.byte	0x04, 0x36
        /*00f2*/ 	.short	(.L_33 - .L_32)
.L_32:
        /*00f4*/ 	.word	0x00000008
.L_33:


//--------------------- .nv.callgraph             --------------------------
	.section	.nv.callgraph,"",@"SHT_CUDA_CALLGRAPH"
	.align	4
	.sectionentsize	8
	.align		4
        /*0000*/ 	.word	0x00000000
	.align		4
        /*0004*/ 	.word	0xffffffff
	.align		4
        /*0008*/ 	.word	0x00000000
	.align		4
        /*000c*/ 	.word	0xfffffffe
	.align		4
        /*0010*/ 	.word	0x00000000
	.align		4
        /*0014*/ 	.word	0xfffffffd
	.align		4
        /*0018*/ 	.word	0x00000000
	.align		4
        /*001c*/ 	.word	0xfffffffc


//--------------------- .text._Z10bfs_kernelPKiS0_PiS1_S1_S1_ii --------------------------
	.section	.text._Z10bfs_kernelPKiS0_PiS1_S1_S1_ii,"ax",@progbits
	.align	128
        .global         _Z10bfs_kernelPKiS0_PiS1_S1_S1_ii
        .type           _Z10bfs_kernelPKiS0_PiS1_S1_S1_ii,@function
        .size           _Z10bfs_kernelPKiS0_PiS1_S1_S1_ii,(.L_x_15 - _Z10bfs_kernelPKiS0_PiS1_S1_S1_ii)
        .other          _Z10bfs_kernelPKiS0_PiS1_S1_S1_ii,@"STO_CUDA_ENTRY STV_DEFAULT"
_Z10bfs_kernelPKiS0_PiS1_S1_S1_ii:
.text._Z10bfs_kernelPKiS0_PiS1_S1_S1_ii:
[----:B------:R-:W-:Y:S01]  /*0000*/  LDC R1, c[0x0][0x37c] ;  /* 0x0000df00ff017b82 */ /* 0x000fe20000000800 */
[----:B------:R-:W0:Y:S07]  /*0010*/  S2R R0, SR_TID.X ;  /* 0x0000000000007919 */ /* 0x000e2e0000002100 */
[----:B------:R-:W0:Y:S01]  /*0020*/  S2UR UR4, SR_CTAID.X ;  /* 0x00000000000479c3 */ /* 0x000e220000002500 */
[----:B------:R-:W1:Y:S07]  /*0030*/  LDCU UR5, c[0x0][0x3b0] ;  /* 0x00007600ff0577ac */ /* 0x000e6e0008000800 */
[----:B------:R-:W0:Y:S02]  /*0040*/  LDC R5, c[0x0][0x360] ;  /* 0x0000d800ff057b82 */ /* 0x000e240000000800 */
[----:B0-----:R-:W-:-:S05]  /*0050*/  IMAD R5, R5, UR4, R0 ;  /* 0x0000000405057c24 */ /* 0x001fca000f8e0200 */
[----:B-1----:R-:W-:-:S13]  /*0060*/  ISETP.GE.AND P0, PT, R5, UR5, PT ;  /* 0x0000000505007c0c */ /* 0x002fda000bf06270 */
[----:B------:R-:W-:Y:S05]  /*0070*/  @P0 EXIT ;  /* 0x000000000000094d */ /* 0x000fea0003800000 */
[----:B------:R-:W0:Y:S01]  /*0080*/  LDC.64 R2, c[0x0][0x398] ;  /* 0x0000e600ff027b82 */ /* 0x000e220000000a00 */
[----:B------:R-:W1:Y:S01]  /*0090*/  LDCU.64 UR6, c[0x0][0x358] ;  /* 0x00006b00ff0677ac */ /* 0x000e620008000a00 */
[----:B0-----:R-:W-:-:S06]  /*00a0*/  IMAD.WIDE R2, R5, 0x4, R2 ;  /* 0x0000000405027825 */ /* 0x001fcc00078e0202 */
[----:B------:R-:W0:Y:S01]  /*00b0*/  LDC.64 R4, c[0x0][0x380] ;  /* 0x0000e000ff047b82 */ /* 0x000e220000000a00 */
[----:B-1----:R-:W0:Y:S02]  /*00c0*/  LDG.E R3, desc[UR6][R2.64] ;  /* 0x0000000602037981 */ /* 0x002e24000c1e1900 */
[----:B0-----:R-:W-:-:S05]  /*00d0*/  IMAD.WIDE R4, R3, 0x4, R4 ;  /* 0x0000000403047825 */ /* 0x001fca00078e0204 */
[----:B------:R-:W2:Y:S04]  /*00e0*/  LDG.E R10, desc[UR6][R4.64] ;  /* 0x00000006040a7981 */ /* 0x000ea8000c1e1900 */
[----:B------:R-:W2:Y:S02]  /*00f0*/  LDG.E R11, desc[UR6][R4.64+0x4] ;  /* 0x00000406040b7981 */ /* 0x000ea4000c1e1900 */
[----:B--2---:R-:W-:-:S13]  /*0100*/  ISETP.GE.AND P0, PT, R10, R11, PT ;  /* 0x0000000b0a00720c */ /* 0x004fda0003f06270 */
[----:B------:R-:W-:Y:S05]  /*0110*/  @P0 EXIT ;  /* 0x000000000000094d */ /* 0x000fea0003800000 */
[----:B------:R-:W0:Y:S01]  /*0120*/  LDC R3, c[0x0][0x3b4] ;  /* 0x0000ed00ff037b82 */ /* 0x000e220000000800 */
[--C-:B------:R-:W-:Y:S01]  /*0130*/  IMAD.IADD R0, R11, 0x1, -R10.reuse ;  /* 0x000000010b007824 */ /* 0x100fe200078e0a0a */
[----:B------:R-:W-:Y:S04]  /*0140*/  BSSY.RECONVERGENT B0, `(.L_x_0) ;  /* 0x0000025000007945 */ /* 0x000fe80003800200 */
[----:B------:R-:W-:Y:S01]  /*0150*/  LOP3.LUT P0, R12, R0, 0x3, RZ, 0xc0, !PT ;  /* 0x00000003000c7812 */ /* 0x000fe2000780c0ff */
[----:B------:R-:W-:Y:S01]  /*0160*/  IMAD.MOV.U32 R0, RZ, RZ, R10 ;  /* 0x000000ffff007224 */ /* 0x000fe200078e000a */
[----:B0-----:R-:W-:-:S11]  /*0170*/  IADD3 R3, PT, PT, R3, 0x1, RZ ;  /* 0x0000000103037810 */ /* 0x001fd60007ffe0ff */
[----:B------:R-:W-:Y:S05]  /*0180*/  @!P0 BRA `(.L_x_1) ;  /* 0x0000000000808947 */ /* 0x000fea0003800000 */
[----:B------:R-:W0:Y:S01]  /*0190*/  LDC.64 R4, c[0x0][0x3a0] ;  /* 0x0000e800ff047b82 */ /* 0x000e220000000a00 */
[----:B------:R-:W-:Y:S02]  /*01a0*/  IMAD.MOV R12, RZ, RZ, -R12 ;  /* 0x000000ffff0c7224 */ /* 0x000fe400078e0a0c */
[----:B------:R-:W-:-:S05]  /*01b0*/  IMAD.MOV.U32 R0, RZ, RZ, R10 ;  /* 0x000000ffff007224 */ /* 0x000fca00078e000a */
[----:B------:R-:W1:Y:S08]  /*01c0*/  LDC.64 R6, c[0x0][0x390] ;  /* 0x0000e400ff067b82 */ /* 0x000e700000000a00 */
[----:B------:R-:W2:Y:S02]  /*01d0*/  LDC.64 R8, c[0x0][0x388] ;  /* 0x0000e200ff087b82 */ /* 0x000ea40000000a00 */
.L_x_4:
[----:B--2---:R-:W-:-:S05]  /*01e0*/  IMAD.WIDE R14, R0, 0x4, R8 ;  /* 0x00000004000e7825 */ /* 0x004fca00078e0208 */
[----:B-1----:R-:W1:Y:S01]  /*01f0*/  LDG.E R19, desc[UR6][R14.64] ;  /* 0x000000060e137981 */ /* 0x002e62000c1e1900 */
[----:B------:R-:W-:Y:S01]  /*0200*/  MOV R2, 0xffffffff ;  /* 0xffffffff00027802 */ /* 0x000fe20000000f00 */
[----:B-1----:R-:W-:-:S05]  /*0210*/  IMAD.WIDE R16, R19, 0x4, R6 ;  /* 0x0000000413107825 */ /* 0x002fca00078e0206 */
[----:B------:R-:W2:Y:S01]  /*0220*/  ATOMG.E.CAS.STRONG.GPU PT, R2, [R16], R2, R3 ;  /* 0x00000002100273a9 */ /* 0x000ea200001ee103 */
[----:B------:R-:W-:Y:S01]  /*0230*/  VIADD R12, R12, 0x1 ;  /* 0x000000010c0c7836 */ /* 0x000fe20000000000 */
[----:B------:R-:W-:Y:S04]  /*0240*/  BSSY.RECONVERGENT B1, `(.L_x_2) ;  /* 0x0000012000017945 */ /* 0x000fe80003800200 */
[----:B------:R-:W-:Y:S02]  /*0250*/  ISETP.NE.AND P0, PT, R12, RZ, PT ;  /* 0x000000ff0c00720c */ /* 0x000fe40003f05270 */
[----:B--2---:R-:W-:-:S13]  /*0260*/  ISETP.NE.AND P1, PT, R2, -0x1, PT ;  /* 0xffffffff0200780c */ /* 0x004fda0003f25270 */
[----:B------:R-:W-:Y:S05]  /*0270*/  @P1 BRA `(.L_x_3) ;  /* 0x0000000000381947 */ /* 0x000fea0003800000 */
[----:B------:R-:W1:Y:S01]  /*0280*/  S2R R17, SR_LANEID ;  /* 0x0000000000117919 */ /* 0x000e620000000000 */
[----:B------:R-:W-:Y:S01]  /*0290*/  VOTEU.ANY UR4, UPT, PT ;  /* 0x0000000000047886 */ /* 0x000fe200038e0100 */
[----:B------:R-:W2:Y:S01]  /*02a0*/  LDC.64 R14, c[0x0][0x3a8] ;  /* 0x0000ea00ff0e7b82 */ /* 0x000ea20000000a00 */
[----:B------:R-:W1:Y:S08]  /*02b0*/  FLO.U32 R2, UR4 ;  /* 0x0000000400027d00 */ /* 0x000e7000080e0000 */
[----:B------:R-:W2:Y:S01]  /*02c0*/  POPC R13, UR4 ;  /* 0x00000004000d7d09 */ /* 0x000ea20008000000 */
[----:B-1----:R-:W-:-:S13]  /*02d0*/  ISETP.EQ.U32.AND P1, PT, R2, R17, PT ;  /* 0x000000110200720c */ /* 0x002fda0003f22070 */
[----:B--2---:R-:W2:Y:S01]  /*02e0*/  @P1 ATOMG.E.ADD.STRONG.GPU PT, R13, desc[UR6][R14.64], R13 ;  /* 0x8000000d0e0d19a8 */ /* 0x004ea200081ef106 */
[----:B------:R-:W1:Y:S02]  /*02f0*/  S2R R16, SR_LTMASK ;  /* 0x0000000000107919 */ /* 0x000e640000003900 */
[----:B-1----:R-:W-:-:S06]  /*0300*/  LOP3.LUT R18, R16, UR4, RZ, 0xc0, !PT ;  /* 0x0000000410127c12 */ /* 0x002fcc000f8ec0ff */
[----:B------:R-:W1:Y:S01]  /*0310*/  POPC R18, R18 ;  /* 0x0000001200127309 */ /* 0x000e620000000000 */
[----:B--2---:R-:W1:Y:S02]  /*0320*/  SHFL.IDX PT, R17, R13, R2, 0x1f ;  /* 0x00001f020d117589 */ /* 0x004e6400000e0000 */
[----:B-1----:R-:W-:-:S04]  /*0330*/  IMAD.IADD R17, R17, 0x1, R18 ;  /* 0x0000000111117824 */ /* 0x002fc800078e0212 */
[----:B0-----:R-:W-:-:S05]  /*0340*/  IMAD.WIDE R16, R17, 0x4, R4 ;  /* 0x0000000411107825 */ /* 0x001fca00078e0204 */
[----:B------:R1:W-:Y:S02]  /*0350*/  STG.E desc[UR6][R16.64], R19 ;  /* 0x0000001310007986 */ /* 0x0003e4000c101906 */
.L_x_3:
[----:B------:R-:W-:Y:S05]  /*0360*/  BSYNC.RECONVERGENT B1 ;  /* 0x0000000000017941 */ /* 0x000fea0003800200 */
.L_x_2:
[----:B------:R-:W-:Y:S01]  /*0370*/  IADD3 R0, PT, PT, R0, 0x1, RZ ;  /* 0x0000000100007810 */ /* 0x000fe20007ffe0ff */
[----:B------:R-:W-:Y:S06]  /*0380*/  @P0 BRA `(.L_x_4) ;  /* 0xfffffffc00940947 */ /* 0x000fec000383ffff */
.L_x_1:
[----:B------:R-:W-:Y:S05]  /*0390*/  BSYNC.RECONVERGENT B0 ;  /* 0x0000000000007941 */ /* 0x000fea0003800200 */
.L_x_0:
[----:B------:R-:W-:-:S05]  /*03a0*/  IMAD.IADD R2, R10, 0x1, -R11 ;  /* 0x000000010a027824 */ /* 0x000fca00078e0a0b */
[----:B------:R-:W-:-:S13]  /*03b0*/  ISETP.GT.U32.AND P0, PT, R2, -0x4, PT ;  /* 0xfffffffc0200780c */ /* 0x000fda0003f04070 */
[----:B------:R-:W-:Y:S05]  /*03c0*/  @P0 EXIT ;  /* 0x000000000000094d */ /* 0x000fea0003800000 */
[----:B0-----:R-:W0:Y:S01]  /*03d0*/  LDC.64 R4, c[0x0][0x3a0] ;  /* 0x0000e800ff047b82 */ /* 0x001e220000000a00 */
[----:B------:R-:W2:Y:S01]  /*03e0*/  LDCU.64 UR4, c[0x0][0x388] ;  /* 0x00007100ff0477ac */ /* 0x000ea20008000a00 */
[----:B------:R-:W-:-:S06]  /*03f0*/  IADD3 R2, PT, PT, -R11, R0, RZ ;  /* 0x000000000b027210 */ /* 0x000fcc0007ffe1ff */
[----:B------:R-:W3:Y:S01]  /*0400*/  LDC.64 R6, c[0x0][0x390] ;  /* 0x0000e400ff067b82 */ /* 0x000ee20000000a00 */
[----:B--2---:R-:W-:-:S04]  /*0410*/  UIADD3 UR4, UP0, UPT, UR4, 0x8, URZ ;  /* 0x0000000804047890 */ /* 0x004fc8000ff1e0ff */
[----:B------:R-:W-:-:S12]  /*0420*/  UIADD3.X UR5, UPT, UPT, URZ, UR5, URZ, UP0, !UPT ;  /* 0x00000005ff057290 */ /* 0x000fd800087fe4ff */
.L_x_13:
[----:B-1----:R-:W-:Y:S01]  /*0430*/  MOV R9, UR5 ;  /* 0x0000000500097c02 */ /* 0x002fe20008000f00 */
[----:B------:R-:W-:-:S04]  /*0440*/  IMAD.U32 R8, RZ, RZ, UR4 ;  /* 0x00000004ff087e24 */ /* 0x000fc8000f8e00ff */
[----:B------:R-:W-:-:S05]  /*0450*/  IMAD.WIDE R8, R0, 0x4, R8 ;  /* 0x0000000400087825 */ /* 0x000fca00078e0208 */
[----:B-1----:R-:W3:Y:S01]  /*0460*/  LDG.E R17, desc[UR6][R8.64+-0x8] ;  /* 0xfffff80608117981 */ /* 0x002ee2000c1e1900 */
[----:B------:R-:W-:Y:S01]  /*0470*/  IMAD.MOV.U32 R12, RZ, RZ, -0x1 ;  /* 0xffffffffff0c7424 */ /* 0x000fe200078e00ff */
[----:B------:R-:W-:Y:S01]  /*0480*/  MOV R13, R3 ;  /* 0x00000003000d7202 */ /* 0x000fe20000000f00 */
[----:B---3--:R-:W-:-:S06]  /*0490*/  IMAD.WIDE R10, R17, 0x4, R6 ;  /* 0x00000004110a7825 */ /* 0x008fcc00078e0206 */
[----:B------:R-:W2:Y:S01]  /*04a0*/  ATOMG.E.CAS.STRONG.GPU PT, R10, [R10], R12, R13 ;  /* 0x0000000c0a0a73a9 */ /* 0x000ea200001ee10d */
[----:B------:R-:W-:Y:S01]  /*04b0*/  BSSY.RECONVERGENT B0, `(.L_x_5) ;  /* 0x0000011000007945 */ /* 0x000fe20003800200 */
        /* <DEDUP_REMOVED lines=16> */
.L_x_6:
[----:B------:R-:W-:Y:S05]  /*05c0*/  BSYNC.RECONVERGENT B0 ;  /* 0x0000000000007941 */ /* 0x000fea0003800200 */
.L_x_5:
[----:B-1----:R-:W2:Y:S01]  /*05d0*/  LDG.E R17, desc[UR6][R8.64+-0x4] ;  /* 0xfffffc0608117981 */ /* 0x002ea2000c1e1900 */
[----:B------:R-:W-:Y:S01]  /*05e0*/  MOV R12, 0xffffffff ;  /* 0xffffffff000c7802 */ /* 0x000fe20000000f00 */
[----:B------:R-:W-:Y:S02]  /*05f0*/  IMAD.MOV.U32 R13, RZ, RZ, R3 ;  /* 0x000000ffff0d7224 */ /* 0x000fe400078e0003 */
[----:B--2---:R-:W-:-:S06]  /*0600*/  IMAD.WIDE R10, R17, 0x4, R6 ;  /* 0x00000004110a7825 */ /* 0x004fcc00078e0206 */
        /* <DEDUP_REMOVED lines=15> */
[----:B-1----:R-:W-:-:S05]  /*0700*/  IADD3 R11, PT, PT, R11, R16, RZ ;  /* 0x000000100b0b7210 */ /* 0x002fca0007ffe0ff */
[----:B0-----:R-:W-:-:S05]  /*0710*/  IMAD.WIDE R10, R11, 0x4, R4 ;  /* 0x000000040b0a7825 */ /* 0x001fca00078e0204 */
[----:B------:R1:W-:Y:S02]  /*0720*/  STG.E desc[UR6][R10.64], R17 ;  /* 0x000000110a007986 */ /* 0x0003e4000c101906 */
.L_x_8:
[----:B------:R-:W-:Y:S05]  /*0730*/  BSYNC.RECONVERGENT B0 ;  /* 0x0000000000007941 */ /* 0x000fea0003800200 */
.L_x_7:
[----:B-1----:R-:W2:Y:S01]  /*0740*/  LDG.E R17, desc[UR6][R8.64] ;  /* 0x0000000608117981 */ /* 0x002ea2000c1e1900 */
[----:B------:R-:W-:Y:S01]  /*0750*/  IMAD.MOV.U32 R12, RZ, RZ, -0x1 ;  /* 0xffffffffff0c7424 */ /* 0x000fe200078e00ff */
[----:B------:R-:W-:Y:S01]  /*0760*/  MOV R13, R3 ;  /* 0x00000003000d7202 */ /* 0x000fe20000000f00 */
        /* <DEDUP_REMOVED lines=19> */
.L_x_10:
[----:B------:R-:W-:Y:S05]  /*08a0*/  BSYNC.RECONVERGENT B0 ;  /* 0x0000000000007941 */ /* 0x000fea0003800200 */
.L_x_9:
[----:B------:R-:W1:Y:S01]  /*08b0*/  LDG.E R15, desc[UR6][R8.64+0x4] ;  /* 0x00000406080f7981 */ /* 0x000e62000c1e1900 */
[----:B------:R-:W-:Y:S01]  /*08c0*/  MOV R12, 0xffffffff ;  /* 0xffffffff000c7802 */ /* 0x000fe20000000f00 */
[----:B------:R-:W-:Y:S02]  /*08d0*/  IMAD.MOV.U32 R13, RZ, RZ, R3 ;  /* 0x000000ffff0d7224 */ /* 0x000fe400078e0003 */
[----:B-1----:R-:W-:-:S06]  /*08e0*/  IMAD.WIDE R10, R15, 0x4, R6 ;  /* 0x000000040f0a7825 */ /* 0x002fcc00078e0206 */
[----:B------:R-:W2:Y:S01]  /*08f0*/  ATOMG.E.CAS.STRONG.GPU PT, R10, [R10], R12, R13 ;  /* 0x0000000c0a0a73a9 */ /* 0x000ea200001ee10d */
[----:B------:R-:W-:Y:S01]  /*0900*/  IADD3 R2, PT, PT, R2, 0x4, RZ ;  /* 0x0000000402027810 */ /* 0x000fe20007ffe0ff */
[----:B------:R-:W-:Y:S03]  /*0910*/  BSSY.RECONVERGENT B0, `(.L_x_11) ;  /* 0x0000012000007945 */ /* 0x000fe60003800200 */
        /* <DEDUP_REMOVED lines=17> */
.L_x_12:
[----:B------:R-:W-:Y:S05]  /*0a30*/  BSYNC.RECONVERGENT B0 ;  /* 0x0000000000007941 */ /* 0x000fea0003800200 */
.L_x_11:
[----:B------:R-:W-:Y:S01]  /*0a40*/  IADD3 R0, PT, PT, R0, 0x4, RZ ;  /* 0x0000000400007810 */ /* 0x000fe20007ffe0ff */
[----:B------:R-:W-:Y:S06]  /*0a50*/  @P0 BRA `(.L_x_13) ;  /* 0xfffffff800740947 */ /* 0x000fec000383ffff */
[----:B------:R-:W-:Y:S05]  /*0a60*/  EXIT ;  /* 0x000000000000794d */ /* 0x000fea0003800000 */
.L_x_14:
[----:B------:R-:W-:-:S00]  /*0a70*/  BRA `(.L_x_14) ;  /* 0xfffffffc00fc7947 */ /* 0x000fc0000383ffff */
[----:B------:R-:W-:-:S00]  /*0a80*/  NOP ;  /* 0x0000000000007918 */ /* 0x000fc00000000000 */
[----:B------:R-:W-:-:S00]  /*0a90*/  NOP ;  /* 0x0000000000007918 */ /* 0x000fc00000000000 */
[----:B------:R-:W-:-:S00]  /*0aa0*/  NOP ;  /* 0x0000000000007918 */ /* 0x000fc00000000000 */
[----:B------:R-:W-:-:S00]  /*0ab0*/  NOP ;  /* 0x0000000000007918 */ /* 0x000fc00000000000 */
[----:B------:R-:W-:-:S00]  /*0ac0*/  NOP ;  /* 0x0000000000007918 */ /* 0x000fc00000000000 */
[----:B------:R-:W-:-:S00]  /*0ad0*/  NOP ;  /* 0x0000000000007918 */ /* 0x000fc00000000000 */
[----:B------:R-:W-:-:S00]  /*0ae0*/  NOP ;  /* 0x0000000000007918 */ /* 0x000fc00000000000 */
[----:B------:R-:W-:-:S00]  /*0af0*/  NOP ;  /* 0x0000000000007918 */ /* 0x000fc00000000000 */
.L_x_15:


//--------------------- .nv.shared.reserved.0     --------------------------
	.section	.nv.shared.reserved.0,"aw",@nobits
	.weak		__nv_reservedSMEM_offset_0_alias
	.size		__nv_reservedSMEM_offset_0_alias, 0, 64
	.other		__nv_reservedSMEM_offset_0_alias,@"STO_CUDA_RESERVED_SHARED STV_DEFAULT"
__nv_reservedSMEM_offset_0_alias:
	.zero		0
	.zero		64


//--------------------- .nv.constant0._Z10bfs_kernelPKiS0_PiS1_S1_S1_ii --------------------------
	.section	.nv.constant0._Z10bfs_kernelPKiS0_PiS1_S1_S1_ii,"a",@progbits
	.sectionflags	@""
	.align	4
.nv.constant0._Z10bfs_kernelPKiS0_PiS1_S1_S1_ii:
	.zero		952


//--------------------- SYMBOLS --------------------------

	.type		.nv.reservedSmem.offset0,@object
	.size		.nv.reservedSmem.offset0,0x4
